//
// Generated by NVIDIA NVVM Compiler
//
// Compiler Build ID: CL-36424714
// Cuda compilation tools, release 13.0, V13.0.88
// Based on NVVM 20.0.0
//

.version 9.0
.target sm_100
.address_size 64

	// .globl	_ZN3cub18CUB_300001_SM_10006detail11EmptyKernelIvEEvv
.global .align 1 .b8 _ZN40_INTERNAL_45669f31_4_k_cu_1629a8d2_646454cuda3std3__45__cpo5beginE[1];
.global .align 1 .b8 _ZN40_INTERNAL_45669f31_4_k_cu_1629a8d2_646454cuda3std3__45__cpo3endE[1];
.global .align 1 .b8 _ZN40_INTERNAL_45669f31_4_k_cu_1629a8d2_646454cuda3std3__45__cpo6cbeginE[1];
.global .align 1 .b8 _ZN40_INTERNAL_45669f31_4_k_cu_1629a8d2_646454cuda3std3__45__cpo4cendE[1];
.global .align 1 .b8 _ZN40_INTERNAL_45669f31_4_k_cu_1629a8d2_646454cuda3std3__45__cpo6rbeginE[1];
.global .align 1 .b8 _ZN40_INTERNAL_45669f31_4_k_cu_1629a8d2_646454cuda3std3__45__cpo4rendE[1];
.global .align 1 .b8 _ZN40_INTERNAL_45669f31_4_k_cu_1629a8d2_646454cuda3std3__45__cpo7crbeginE[1];
.global .align 1 .b8 _ZN40_INTERNAL_45669f31_4_k_cu_1629a8d2_646454cuda3std3__45__cpo5crendE[1];
.global .align 1 .b8 _ZN40_INTERNAL_45669f31_4_k_cu_1629a8d2_646454cuda3std3__442_GLOBAL__N__45669f31_4_k_cu_1629a8d2_646456ignoreE[1];
.global .align 1 .b8 _ZN40_INTERNAL_45669f31_4_k_cu_1629a8d2_646454cuda3std3__419piecewise_constructE[1];
.global .align 1 .b8 _ZN40_INTERNAL_45669f31_4_k_cu_1629a8d2_646454cuda3std3__48in_placeE[1];
.global .align 1 .b8 _ZN40_INTERNAL_45669f31_4_k_cu_1629a8d2_646454cuda3std3__420unreachable_sentinelE[1];
.global .align 1 .b8 _ZN40_INTERNAL_45669f31_4_k_cu_1629a8d2_646454cuda3std3__47nulloptE[1];
.global .align 1 .b8 _ZN40_INTERNAL_45669f31_4_k_cu_1629a8d2_646454cuda3std3__48unexpectE[1];
.global .align 1 .b8 _ZN40_INTERNAL_45669f31_4_k_cu_1629a8d2_646454cuda3std6ranges3__45__cpo4swapE[1];
.global .align 1 .b8 _ZN40_INTERNAL_45669f31_4_k_cu_1629a8d2_646454cuda3std6ranges3__45__cpo9iter_moveE[1];
.global .align 1 .b8 _ZN40_INTERNAL_45669f31_4_k_cu_1629a8d2_646454cuda3std6ranges3__45__cpo5beginE[1];
.global .align 1 .b8 _ZN40_INTERNAL_45669f31_4_k_cu_1629a8d2_646454cuda3std6ranges3__45__cpo3endE[1];
.global .align 1 .b8 _ZN40_INTERNAL_45669f31_4_k_cu_1629a8d2_646454cuda3std6ranges3__45__cpo6cbeginE[1];
.global .align 1 .b8 _ZN40_INTERNAL_45669f31_4_k_cu_1629a8d2_646454cuda3std6ranges3__45__cpo4cendE[1];
.global .align 1 .b8 _ZN40_INTERNAL_45669f31_4_k_cu_1629a8d2_646454cuda3std6ranges3__45__cpo7advanceE[1];
.global .align 1 .b8 _ZN40_INTERNAL_45669f31_4_k_cu_1629a8d2_646454cuda3std6ranges3__45__cpo9iter_swapE[1];
.global .align 1 .b8 _ZN40_INTERNAL_45669f31_4_k_cu_1629a8d2_646454cuda3std6ranges3__45__cpo4nextE[1];
.global .align 1 .b8 _ZN40_INTERNAL_45669f31_4_k_cu_1629a8d2_646454cuda3std6ranges3__45__cpo4prevE[1];
.global .align 1 .b8 _ZN40_INTERNAL_45669f31_4_k_cu_1629a8d2_646454cuda3std6ranges3__45__cpo4dataE[1];
.global .align 1 .b8 _ZN40_INTERNAL_45669f31_4_k_cu_1629a8d2_646454cuda3std6ranges3__45__cpo5cdataE[1];
.global .align 1 .b8 _ZN40_INTERNAL_45669f31_4_k_cu_1629a8d2_646454cuda3std6ranges3__45__cpo4sizeE[1];
.global .align 1 .b8 _ZN40_INTERNAL_45669f31_4_k_cu_1629a8d2_646454cuda3std6ranges3__45__cpo5ssizeE[1];
.global .align 1 .b8 _ZN40_INTERNAL_45669f31_4_k_cu_1629a8d2_646454cuda3std6ranges3__45__cpo8distanceE[1];
.global .align 1 .b8 _ZN40_INTERNAL_45669f31_4_k_cu_1629a8d2_646456thrust24THRUST_300001_SM_1000_NS8cuda_cub3parE[1];
.global .align 1 .b8 _ZN40_INTERNAL_45669f31_4_k_cu_1629a8d2_646456thrust24THRUST_300001_SM_1000_NS8cuda_cub10par_nosyncE[1];
.global .align 1 .b8 _ZN40_INTERNAL_45669f31_4_k_cu_1629a8d2_646456thrust24THRUST_300001_SM_1000_NS6system6detail10sequential3seqE[1];
.global .align 1 .b8 _ZN40_INTERNAL_45669f31_4_k_cu_1629a8d2_646456thrust24THRUST_300001_SM_1000_NS12placeholders2_1E[1];
.global .align 1 .b8 _ZN40_INTERNAL_45669f31_4_k_cu_1629a8d2_646456thrust24THRUST_300001_SM_1000_NS12placeholders2_2E[1];
.global .align 1 .b8 _ZN40_INTERNAL_45669f31_4_k_cu_1629a8d2_646456thrust24THRUST_300001_SM_1000_NS12placeholders2_3E[1];
.global .align 1 .b8 _ZN40_INTERNAL_45669f31_4_k_cu_1629a8d2_646456thrust24THRUST_300001_SM_1000_NS12placeholders2_4E[1];
.global .align 1 .b8 _ZN40_INTERNAL_45669f31_4_k_cu_1629a8d2_646456thrust24THRUST_300001_SM_1000_NS12placeholders2_5E[1];
.global .align 1 .b8 _ZN40_INTERNAL_45669f31_4_k_cu_1629a8d2_646456thrust24THRUST_300001_SM_1000_NS12placeholders2_6E[1];
.global .align 1 .b8 _ZN40_INTERNAL_45669f31_4_k_cu_1629a8d2_646456thrust24THRUST_300001_SM_1000_NS12placeholders2_7E[1];
.global .align 1 .b8 _ZN40_INTERNAL_45669f31_4_k_cu_1629a8d2_646456thrust24THRUST_300001_SM_1000_NS12placeholders2_8E[1];
.global .align 1 .b8 _ZN40_INTERNAL_45669f31_4_k_cu_1629a8d2_646456thrust24THRUST_300001_SM_1000_NS12placeholders2_9E[1];
.global .align 1 .b8 _ZN40_INTERNAL_45669f31_4_k_cu_1629a8d2_646456thrust24THRUST_300001_SM_1000_NS12placeholders3_10E[1];
.global .align 1 .b8 _ZN40_INTERNAL_45669f31_4_k_cu_1629a8d2_646456thrust24THRUST_300001_SM_1000_NS3seqE[1];

.visible .entry _ZN3cub18CUB_300001_SM_10006detail11EmptyKernelIvEEvv()
{


	ret;

}


// ===== COMPILED SASS (sm_100) =====

	.target	sm_100

	.elftype	@"ET_EXEC"


//--------------------- .note.nv.tkinfo           --------------------------
	.section	.note.nv.tkinfo,"",@"SHT_NOTE"
	.sectionflags	@"SHF_NOTE_NV_TKINFO"
	.tkinfo
        /*0018*/ 	.word	0x00000002
        /*0030*/ 	.string	""
        /*0030*/ 	.string	"ptxas"
        /*0030*/ 	.string	"Cuda compilation tools, release 13.0, V13.0.88"
        /*0030*/ 	.string	"Build cuda_13.0.r13.0/compiler.36424714_0"
        /*0030*/ 	.string	"-arch sm_100 -m 64 "



//--------------------- .note.nv.cuinfo           --------------------------
	.section	.note.nv.cuinfo,"",@"SHT_NOTE"
	.sectionflags	@"SHF_NOTE_NV_CUINFO"
        /*0018*/ 	.short	0x0002
        /*001a*/ 	.short	0x0064
        /*001c*/ 	.short	0x0082
	.zero		2


//--------------------- .nv.info                  --------------------------
	.section	.nv.info,"",@"SHT_CUDA_INFO"
	.align	4


	//----- nvinfo : EIATTR_REGCOUNT
	.align		4
        /*0000*/ 	.byte	0x04, 0x2f
        /*0002*/ 	.short	(.L_44 - .L_43)
	.align		4
.L_43:
        /*0004*/ 	.word	index@(_ZN3cub18CUB_300001_SM_10006detail11EmptyKernelIvEEvv)
        /*0008*/ 	.word	0x00000004


	//----- nvinfo : EIATTR_FRAME_SIZE
	.align		4
.L_44:
        /*000c*/ 	.byte	0x04, 0x11
        /*000e*/ 	.short	(.L_46 - .L_45)
	.align		4
.L_45:
        /*0010*/ 	.word	index@(_ZN3cub18CUB_300001_SM_10006detail11EmptyKernelIvEEvv)
        /*0014*/ 	.word	0x00000000


	//----- nvinfo : EIATTR_MIN_STACK_SIZE
	.align		4
.L_46:
        /*0018*/ 	.byte	0x04, 0x12
        /*001a*/ 	.short	(.L_48 - .L_47)
	.align		4
.L_47:
        /*001c*/ 	.word	index@(_ZN3cub18CUB_300001_SM_10006detail11EmptyKernelIvEEvv)
        /*0020*/ 	.word	0x00000000
.L_48:


//--------------------- .nv.compat                --------------------------
	.section	.nv.compat,"",@"SHT_CUDA_COMPAT_INFO"
	.align	4
        /*0000*/ 	.byte	0x02, 0x09, 0x00, 0x00, 0x02, 0x02, 0x01, 0x00, 0x02, 0x05, 0x05, 0x00, 0x03, 0x07, 0x01, 0x01
        /*0010*/ 	.byte	0x02, 0x03, 0x00, 0x00, 0x02, 0x06, 0x01, 0x00, 0x04, 0x0b, 0x08, 0x00, 0x09, 0x00, 0x00, 0x00
        /*0020*/ 	.byte	0x00, 0x00, 0x00, 0x00


//--------------------- .nv.info._ZN3cub18CUB_300001_SM_10006detail11EmptyKernelIvEEvv --------------------------
	.section	.nv.info._ZN3cub18CUB_300001_SM_10006detail11EmptyKernelIvEEvv,"",@"SHT_CUDA_INFO"
	.sectionflags	@""
	.align	4


	//----- nvinfo : EIATTR_CUDA_API_VERSION
	.align		4
        /*0000*/ 	.byte	0x04, 0x37
        /*0002*/ 	.short	(.L_50 - .L_49)
.L_49:
        /*0004*/ 	.word	0x00000082


	//----- nvinfo : EIATTR_SPARSE_MMA_MASK
	.align		4
.L_50:
        /*0008*/ 	.byte	0x03, 0x50
        /*000a*/ 	.short	0x0000


	//----- nvinfo : EIATTR_MAXREG_COUNT
	.align		4
        /*000c*/ 	.byte	0x03, 0x1b
        /*000e*/ 	.short	0x00ff


	//----- nvinfo : EIATTR_MERCURY_ISA_VERSION
	.align		4
        /*0010*/ 	.byte	0x03, 0x5f
        /*0012*/ 	.short	0x0101


	//----- nvinfo : EIATTR_VRC_CTA_INIT_COUNT
	.align		4
        /*0014*/ 	.byte	0x02, 0x4a
	.zero		1
	.zero		1


	//----- nvinfo : EIATTR_EXIT_INSTR_OFFSETS
	.align		4
        /*0018*/ 	.byte	0x04, 0x1c
        /*001a*/ 	.short	(.L_52 - .L_51)


	//   ....[0]....
.L_51:
        /*001c*/ 	.word	0x00000010


	//----- nvinfo : EIATTR_SW_WAR
	.align		4
.L_52:
        /*0020*/ 	.byte	0x04, 0x36
        /*0022*/ 	.short	(.L_54 - .L_53)
.L_53:
        /*0024*/ 	.word	0x00000008
.L_54:


//--------------------- .nv.callgraph             --------------------------
	.section	.nv.callgraph,"",@"SHT_CUDA_CALLGRAPH"
	.align	4
	.sectionentsize	8
	.align		4
        /*0000*/ 	.word	0x00000000
	.align		4
        /*0004*/ 	.word	0xffffffff
	.align		4
        /*0008*/ 	.word	0x00000000
	.align		4
        /*000c*/ 	.word	0xfffffffe
	.align		4
        /*0010*/ 	.word	0x00000000
	.align		4
        /*0014*/ 	.word	0xfffffffd
	.align		4
        /*0018*/ 	.word	0x00000000
	.align		4
        /*001c*/ 	.word	0xfffffffc


//--------------------- .nv.constant4             --------------------------
	.section	.nv.constant4,"a",@progbits
	.align	8
	.align		8
.nv.constant4:
        /*0000*/ 	.dword	_ZN40_INTERNAL_45669f31_4_k_cu_1629a8d2_649134cuda3std3__45__cpo5beginE
	.align		8
        /*0008*/ 	.dword	_ZN40_INTERNAL_45669f31_4_k_cu_1629a8d2_649134cuda3std3__45__cpo3endE
	.align		8
        /*0010*/ 	.dword	_ZN40_INTERNAL_45669f31_4_k_cu_1629a8d2_649134cuda3std3__45__cpo6cbeginE
	.align		8
        /*0018*/ 	.dword	_ZN40_INTERNAL_45669f31_4_k_cu_1629a8d2_649134cuda3std3__45__cpo4cendE
	.align		8
        /*0020*/ 	.dword	_ZN40_INTERNAL_45669f31_4_k_cu_1629a8d2_649134cuda3std3__45__cpo6rbeginE
	.align		8
        /*0028*/ 	.dword	_ZN40_INTERNAL_45669f31_4_k_cu_1629a8d2_649134cuda3std3__45__cpo4rendE
	.align		8
        /*0030*/ 	.dword	_ZN40_INTERNAL_45669f31_4_k_cu_1629a8d2_649134cuda3std3__45__cpo7crbeginE
	.align		8
        /*0038*/ 	.dword	_ZN40_INTERNAL_45669f31_4_k_cu_1629a8d2_649134cuda3std3__45__cpo5crendE
	.align		8
        /*0040*/ 	.dword	_ZN40_INTERNAL_45669f31_4_k_cu_1629a8d2_649134cuda3std3__442_GLOBAL__N__45669f31_4_k_cu_1629a8d2_649136ignoreE
	.align		8
        /*0048*/ 	.dword	_ZN40_INTERNAL_45669f31_4_k_cu_1629a8d2_649134cuda3std3__419piecewise_constructE
	.align		8
        /*0050*/ 	.dword	_ZN40_INTERNAL_45669f31_4_k_cu_1629a8d2_649134cuda3std3__48in_placeE
	.align		8
        /*0058*/ 	.dword	_ZN40_INTERNAL_45669f31_4_k_cu_1629a8d2_649134cuda3std3__420unreachable_sentinelE
	.align		8
        /*0060*/ 	.dword	_ZN40_INTERNAL_45669f31_4_k_cu_1629a8d2_649134cuda3std3__47nulloptE
	.align		8
        /*0068*/ 	.dword	_ZN40_INTERNAL_45669f31_4_k_cu_1629a8d2_649134cuda3std3__48unexpectE
	.align		8
        /*0070*/ 	.dword	_ZN40_INTERNAL_45669f31_4_k_cu_1629a8d2_649134cuda3std6ranges3__45__cpo4swapE
	.align		8
        /*0078*/ 	.dword	_ZN40_INTERNAL_45669f31_4_k_cu_1629a8d2_649134cuda3std6ranges3__45__cpo9iter_moveE
	.align		8
        /*0080*/ 	.dword	_ZN40_INTERNAL_45669f31_4_k_cu_1629a8d2_649134cuda3std6ranges3__45__cpo5beginE
	.align		8
        /*0088*/ 	.dword	_ZN40_INTERNAL_45669f31_4_k_cu_1629a8d2_649134cuda3std6ranges3__45__cpo3endE
	.align		8
        /*0090*/ 	.dword	_ZN40_INTERNAL_45669f31_4_k_cu_1629a8d2_649134cuda3std6ranges3__45__cpo6cbeginE
	.align		8
        /*0098*/ 	.dword	_ZN40_INTERNAL_45669f31_4_k_cu_1629a8d2_649134cuda3std6ranges3__45__cpo4cendE
	.align		8
        /*00a0*/ 	.dword	_ZN40_INTERNAL_45669f31_4_k_cu_1629a8d2_649134cuda3std6ranges3__45__cpo7advanceE
	.align		8
        /*00a8*/ 	.dword	_ZN40_INTERNAL_45669f31_4_k_cu_1629a8d2_649134cuda3std6ranges3__45__cpo9iter_swapE
	.align		8
        /*00b0*/ 	.dword	_ZN40_INTERNAL_45669f31_4_k_cu_1629a8d2_649134cuda3std6ranges3__45__cpo4nextE
	.align		8
        /*00b8*/ 	.dword	_ZN40_INTERNAL_45669f31_4_k_cu_1629a8d2_649134cuda3std6ranges3__45__cpo4prevE
	.align		8
        /*00c0*/ 	.dword	_ZN40_INTERNAL_45669f31_4_k_cu_1629a8d2_649134cuda3std6ranges3__45__cpo4dataE
	.align		8
        /*00c8*/ 	.dword	_ZN40_INTERNAL_45669f31_4_k_cu_1629a8d2_649134cuda3std6ranges3__45__cpo5cdataE
	.align		8
        /*00d0*/ 	.dword	_ZN40_INTERNAL_45669f31_4_k_cu_1629a8d2_649134cuda3std6ranges3__45__cpo4sizeE
	.align		8
        /*00d8*/ 	.dword	_ZN40_INTERNAL_45669f31_4_k_cu_1629a8d2_649134cuda3std6ranges3__45__cpo5ssizeE
	.align		8
        /*00e0*/ 	.dword	_ZN40_INTERNAL_45669f31_4_k_cu_1629a8d2_649134cuda3std6ranges3__45__cpo8distanceE
	.align		8
        /*00e8*/ 	.dword	_ZN40_INTERNAL_45669f31_4_k_cu_1629a8d2_649136thrust24THRUST_300001_SM_1000_NS8cuda_cub3parE
	.align		8
        /*00f0*/ 	.dword	_ZN40_INTERNAL_45669f31_4_k_cu_1629a8d2_649136thrust24THRUST_300001_SM_1000_NS8cuda_cub10par_nosyncE
	.align		8
        /*00f8*/ 	.dword	_ZN40_INTERNAL_45669f31_4_k_cu_1629a8d2_649136thrust24THRUST_300001_SM_1000_NS6system6detail10sequential3seqE
	.align		8
        /*0100*/ 	.dword	_ZN40_INTERNAL_45669f31_4_k_cu_1629a8d2_649136thrust24THRUST_300001_SM_1000_NS12placeholders2_1E
	.align		8
        /*0108*/ 	.dword	_ZN40_INTERNAL_45669f31_4_k_cu_1629a8d2_649136thrust24THRUST_300001_SM_1000_NS12placeholders2_2E
	.align		8
        /*0110*/ 	.dword	_ZN40_INTERNAL_45669f31_4_k_cu_1629a8d2_649136thrust24THRUST_300001_SM_1000_NS12placeholders2_3E
	.align		8
        /*0118*/ 	.dword	_ZN40_INTERNAL_45669f31_4_k_cu_1629a8d2_649136thrust24THRUST_300001_SM_1000_NS12placeholders2_4E
	.align		8
        /*0120*/ 	.dword	_ZN40_INTERNAL_45669f31_4_k_cu_1629a8d2_649136thrust24THRUST_300001_SM_1000_NS12placeholders2_5E
	.align		8
        /*0128*/ 	.dword	_ZN40_INTERNAL_45669f31_4_k_cu_1629a8d2_649136thrust24THRUST_300001_SM_1000_NS12placeholders2_6E
	.align		8
        /*0130*/ 	.dword	_ZN40_INTERNAL_45669f31_4_k_cu_1629a8d2_649136thrust24THRUST_300001_SM_1000_NS12placeholders2_7E
	.align		8
        /*0138*/ 	.dword	_ZN40_INTERNAL_45669f31_4_k_cu_1629a8d2_649136thrust24THRUST_300001_SM_1000_NS12placeholders2_8E
	.align		8
        /*0140*/ 	.dword	_ZN40_INTERNAL_45669f31_4_k_cu_1629a8d2_649136thrust24THRUST_300001_SM_1000_NS12placeholders2_9E
	.align		8
        /*0148*/ 	.dword	_ZN40_INTERNAL_45669f31_4_k_cu_1629a8d2_649136thrust24THRUST_300001_SM_1000_NS12placeholders3_10E
	.align		8
        /*0150*/ 	.dword	_ZN40_INTERNAL_45669f31_4_k_cu_1629a8d2_649136thrust24THRUST_300001_SM_1000_NS3seqE


//--------------------- .text._ZN3cub18CUB_300001_SM_10006detail11EmptyKernelIvEEvv --------------------------
	.section	.text._ZN3cub18CUB_300001_SM_10006detail11EmptyKernelIvEEvv,"ax",@progbits
	.align	128
        .global         _ZN3cub18CUB_300001_SM_10006detail11EmptyKernelIvEEvv
        .type           _ZN3cub18CUB_300001_SM_10006detail11EmptyKernelIvEEvv,@function
        .size           _ZN3cub18CUB_300001_SM_10006detail11EmptyKernelIvEEvv,(.L_x_1 - _ZN3cub18CUB_300001_SM_10006detail11EmptyKernelIvEEvv)
        .other          _ZN3cub18CUB_300001_SM_10006detail11EmptyKernelIvEEvv,@"STO_CUDA_ENTRY STV_DEFAULT"
_ZN3cub18CUB_300001_SM_10006detail11EmptyKernelIvEEvv:
.text._ZN3cub18CUB_300001_SM_10006detail11EmptyKernelIvEEvv:
[----:B------:R-:W-:Y:S01]  /*0000*/  LDC R1, c[0x0][0x37c] ;  /* 0x0000df00ff017b82 */ /* 0x000fe20000000800 */
[----:B------:R-:W-:Y:S05]  /*0010*/  EXIT ;  /* 0x000000000000794d */ /* 0x000fea0003800000 */
.L_x_0:
[----:B------:R-:W-:-:S00]  /*0020*/  BRA `(.L_x_0) ;  /* 0xfffffffc00fc7947 */ /* 0x000fc0000383ffff */
[----:B------:R-:W-:-:S00]  /*0030*/  NOP ;  /* 0x0000000000007918 */ /* 0x000fc00000000000 */
        /* <DEDUP_REMOVED lines=12> */
.L_x_1:


//--------------------- .nv.shared.reserved.0     --------------------------
	.section	.nv.shared.reserved.0,"aw",@nobits
	.weak		__nv_reservedSMEM_offset_0_alias
	.size		__nv_reservedSMEM_offset_0_alias, 0, 64
	.other		__nv_reservedSMEM_offset_0_alias,@"STO_CUDA_RESERVED_SHARED STV_DEFAULT"
__nv_reservedSMEM_offset_0_alias:
	.zero		0
	.zero		64


//--------------------- .nv.global                --------------------------
	.section	.nv.global,"aw",@nobits
.nv.global:
	.type		_ZN40_INTERNAL_45669f31_4_k_cu_1629a8d2_649136thrust24THRUST_300001_SM_1000_NS3seqE,@object
	.size		_ZN40_INTERNAL_45669f31_4_k_cu_1629a8d2_649136thrust24THRUST_300001_SM_1000_NS3seqE,(_ZN40_INTERNAL_45669f31_4_k_cu_1629a8d2_649134cuda3std3__48in_placeE - _ZN40_INTERNAL_45669f31_4_k_cu_1629a8d2_649136thrust24THRUST_300001_SM_1000_NS3seqE)
_ZN40_INTERNAL_45669f31_4_k_cu_1629a8d2_649136thrust24THRUST_300001_SM_1000_NS3seqE:
	.zero		1
	.type		_ZN40_INTERNAL_45669f31_4_k_cu_1629a8d2_649134cuda3std3__48in_placeE,@object
	.size		_ZN40_INTERNAL_45669f31_4_k_cu_1629a8d2_649134cuda3std3__48in_placeE,(_ZN40_INTERNAL_45669f31_4_k_cu_1629a8d2_649134cuda3std6ranges3__45__cpo4sizeE - _ZN40_INTERNAL_45669f31_4_k_cu_1629a8d2_649134cuda3std3__48in_placeE)
_ZN40_INTERNAL_45669f31_4_k_cu_1629a8d2_649134cuda3std3__48in_placeE:
	.zero		1
	.type		_ZN40_INTERNAL_45669f31_4_k_cu_1629a8d2_649134cuda3std6ranges3__45__cpo4sizeE,@object
	.size		_ZN40_INTERNAL_45669f31_4_k_cu_1629a8d2_649134cuda3std6ranges3__45__cpo4sizeE,(_ZN40_INTERNAL_45669f31_4_k_cu_1629a8d2_649136thrust24THRUST_300001_SM_1000_NS12placeholders2_3E - _ZN40_INTERNAL_45669f31_4_k_cu_1629a8d2_649134cuda3std6ranges3__45__cpo4sizeE)
_ZN40_INTERNAL_45669f31_4_k_cu_1629a8d2_649134cuda3std6ranges3__45__cpo4sizeE:
	.zero		1
	.type		_ZN40_INTERNAL_45669f31_4_k_cu_1629a8d2_649136thrust24THRUST_300001_SM_1000_NS12placeholders2_3E,@object
	.size		_ZN40_INTERNAL_45669f31_4_k_cu_1629a8d2_649136thrust24THRUST_300001_SM_1000_NS12placeholders2_3E,(_ZN40_INTERNAL_45669f31_4_k_cu_1629a8d2_649134cuda3std3__45__cpo6cbeginE - _ZN40_INTERNAL_45669f31_4_k_cu_1629a8d2_649136thrust24THRUST_300001_SM_1000_NS12placeholders2_3E)
_ZN40_INTERNAL_45669f31_4_k_cu_1629a8d2_649136thrust24THRUST_300001_SM_1000_NS12placeholders2_3E:
	.zero		1
	.type		_ZN40_INTERNAL_45669f31_4_k_cu_1629a8d2_649134cuda3std3__45__cpo6cbeginE,@object
	.size		_ZN40_INTERNAL_45669f31_4_k_cu_1629a8d2_649134cuda3std3__45__cpo6cbeginE,(_ZN40_INTERNAL_45669f31_4_k_cu_1629a8d2_649134cuda3std6ranges3__45__cpo6cbeginE - _ZN40_INTERNAL_45669f31_4_k_cu_1629a8d2_649134cuda3std3__45__cpo6cbeginE)
_ZN40_INTERNAL_45669f31_4_k_cu_1629a8d2_649134cuda3std3__45__cpo6cbeginE:
	.zero		1
	.type		_ZN40_INTERNAL_45669f31_4_k_cu_1629a8d2_649134cuda3std6ranges3__45__cpo6cbeginE,@object
	.size		_ZN40_INTERNAL_45669f31_4_k_cu_1629a8d2_649134cuda3std6ranges3__45__cpo6cbeginE,(_ZN40_INTERNAL_45669f31_4_k_cu_1629a8d2_649136thrust24THRUST_300001_SM_1000_NS12placeholders2_7E - _ZN40_INTERNAL_45669f31_4_k_cu_1629a8d2_649134cuda3std6ranges3__45__cpo6cbeginE)
_ZN40_INTERNAL_45669f31_4_k_cu_1629a8d2_649134cuda3std6ranges3__45__cpo6cbeginE:
	.zero		1
	.type		_ZN40_INTERNAL_45669f31_4_k_cu_1629a8d2_649136thrust24THRUST_300001_SM_1000_NS12placeholders2_7E,@object
	.size		_ZN40_INTERNAL_45669f31_4_k_cu_1629a8d2_649136thrust24THRUST_300001_SM_1000_NS12placeholders2_7E,(_ZN40_INTERNAL_45669f31_4_k_cu_1629a8d2_649134cuda3std3__45__cpo7crbeginE - _ZN40_INTERNAL_45669f31_4_k_cu_1629a8d2_649136thrust24THRUST_300001_SM_1000_NS12placeholders2_7E)
_ZN40_INTERNAL_45669f31_4_k_cu_1629a8d2_649136thrust24THRUST_300001_SM_1000_NS12placeholders2_7E:
	.zero		1
	.type		_ZN40_INTERNAL_45669f31_4_k_cu_1629a8d2_649134cuda3std3__45__cpo7crbeginE,@object
	.size		_ZN40_INTERNAL_45669f31_4_k_cu_1629a8d2_649134cuda3std3__45__cpo7crbeginE,(_ZN40_INTERNAL_45669f31_4_k_cu_1629a8d2_649134cuda3std6ranges3__45__cpo4nextE - _ZN40_INTERNAL_45669f31_4_k_cu_1629a8d2_649134cuda3std3__45__cpo7crbeginE)
_ZN40_INTERNAL_45669f31_4_k_cu_1629a8d2_649134cuda3std3__45__cpo7crbeginE:
	.zero		1
	.type		_ZN40_INTERNAL_45669f31_4_k_cu_1629a8d2_649134cuda3std6ranges3__45__cpo4nextE,@object
	.size		_ZN40_INTERNAL_45669f31_4_k_cu_1629a8d2_649134cuda3std6ranges3__45__cpo4nextE,(_ZN40_INTERNAL_45669f31_4_k_cu_1629a8d2_649134cuda3std6ranges3__45__cpo4swapE - _ZN40_INTERNAL_45669f31_4_k_cu_1629a8d2_649134cuda3std6ranges3__45__cpo4nextE)
_ZN40_INTERNAL_45669f31_4_k_cu_1629a8d2_649134cuda3std6ranges3__45__cpo4nextE:
	.zero		1
	.type		_ZN40_INTERNAL_45669f31_4_k_cu_1629a8d2_649134cuda3std6ranges3__45__cpo4swapE,@object
	.size		_ZN40_INTERNAL_45669f31_4_k_cu_1629a8d2_649134cuda3std6ranges3__45__cpo4swapE,(_ZN40_INTERNAL_45669f31_4_k_cu_1629a8d2_649136thrust24THRUST_300001_SM_1000_NS8cuda_cub10par_nosyncE - _ZN40_INTERNAL_45669f31_4_k_cu_1629a8d2_649134cuda3std6ranges3__45__cpo4swapE)
_ZN40_INTERNAL_45669f31_4_k_cu_1629a8d2_649134cuda3std6ranges3__45__cpo4swapE:
	.zero		1
	.type		_ZN40_INTERNAL_45669f31_4_k_cu_1629a8d2_649136thrust24THRUST_300001_SM_1000_NS8cuda_cub10par_nosyncE,@object
	.size		_ZN40_INTERNAL_45669f31_4_k_cu_1629a8d2_649136thrust24THRUST_300001_SM_1000_NS8cuda_cub10par_nosyncE,(_ZN40_INTERNAL_45669f31_4_k_cu_1629a8d2_649136thrust24THRUST_300001_SM_1000_NS12placeholders2_9E - _ZN40_INTERNAL_45669f31_4_k_cu_1629a8d2_649136thrust24THRUST_300001_SM_1000_NS8cuda_cub10par_nosyncE)
_ZN40_INTERNAL_45669f31_4_k_cu_1629a8d2_649136thrust24THRUST_300001_SM_1000_NS8cuda_cub10par_nosyncE:
	.zero		1
	.type		_ZN40_INTERNAL_45669f31_4_k_cu_1629a8d2_649136thrust24THRUST_300001_SM_1000_NS12placeholders2_9E,@object
	.size		_ZN40_INTERNAL_45669f31_4_k_cu_1629a8d2_649136thrust24THRUST_300001_SM_1000_NS12placeholders2_9E,(_ZN40_INTERNAL_45669f31_4_k_cu_1629a8d2_649134cuda3std3__442_GLOBAL__N__45669f31_4_k_cu_1629a8d2_649136ignoreE - _ZN40_INTERNAL_45669f31_4_k_cu_1629a8d2_649136thrust24THRUST_300001_SM_1000_NS12placeholders2_9E)
_ZN40_INTERNAL_45669f31_4_k_cu_1629a8d2_649136thrust24THRUST_300001_SM_1000_NS12placeholders2_9E:
	.zero		1
	.type		_ZN40_INTERNAL_45669f31_4_k_cu_1629a8d2_649134cuda3std3__442_GLOBAL__N__45669f31_4_k_cu_1629a8d2_649136ignoreE,@object
	.size		_ZN40_INTERNAL_45669f31_4_k_cu_1629a8d2_649134cuda3std3__442_GLOBAL__N__45669f31_4_k_cu_1629a8d2_649136ignoreE,(_ZN40_INTERNAL_45669f31_4_k_cu_1629a8d2_649134cuda3std6ranges3__45__cpo4dataE - _ZN40_INTERNAL_45669f31_4_k_cu_1629a8d2_649134cuda3std3__442_GLOBAL__N__45669f31_4_k_cu_1629a8d2_649136ignoreE)
_ZN40_INTERNAL_45669f31_4_k_cu_1629a8d2_649134cuda3std3__442_GLOBAL__N__45669f31_4_k_cu_1629a8d2_649136ignoreE:
	.zero		1
	.type		_ZN40_INTERNAL_45669f31_4_k_cu_1629a8d2_649134cuda3std6ranges3__45__cpo4dataE,@object
	.size		_ZN40_INTERNAL_45669f31_4_k_cu_1629a8d2_649134cuda3std6ranges3__45__cpo4dataE,(_ZN40_INTERNAL_45669f31_4_k_cu_1629a8d2_649136thrust24THRUST_300001_SM_1000_NS12placeholders2_1E - _ZN40_INTERNAL_45669f31_4_k_cu_1629a8d2_649134cuda3std6ranges3__45__cpo4dataE)
_ZN40_INTERNAL_45669f31_4_k_cu_1629a8d2_649134cuda3std6ranges3__45__cpo4dataE:
	.zero		1
	.type		_ZN40_INTERNAL_45669f31_4_k_cu_1629a8d2_649136thrust24THRUST_300001_SM_1000_NS12placeholders2_1E,@object
	.size		_ZN40_INTERNAL_45669f31_4_k_cu_1629a8d2_649136thrust24THRUST_300001_SM_1000_NS12placeholders2_1E,(_ZN40_INTERNAL_45669f31_4_k_cu_1629a8d2_649134cuda3std3__45__cpo5beginE - _ZN40_INTERNAL_45669f31_4_k_cu_1629a8d2_649136thrust24THRUST_300001_SM_1000_NS12placeholders2_1E)
_ZN40_INTERNAL_45669f31_4_k_cu_1629a8d2_649136thrust24THRUST_300001_SM_1000_NS12placeholders2_1E:
	.zero		1
	.type		_ZN40_INTERNAL_45669f31_4_k_cu_1629a8d2_649134cuda3std3__45__cpo5beginE,@object
	.size		_ZN40_INTERNAL_45669f31_4_k_cu_1629a8d2_649134cuda3std3__45__cpo5beginE,(_ZN40_INTERNAL_45669f31_4_k_cu_1629a8d2_649134cuda3std6ranges3__45__cpo5beginE - _ZN40_INTERNAL_45669f31_4_k_cu_1629a8d2_649134cuda3std3__45__cpo5beginE)
_ZN40_INTERNAL_45669f31_4_k_cu_1629a8d2_649134cuda3std3__45__cpo5beginE:
	.zero		1
	.type		_ZN40_INTERNAL_45669f31_4_k_cu_1629a8d2_649134cuda3std6ranges3__45__cpo5beginE,@object
	.size		_ZN40_INTERNAL_45669f31_4_k_cu_1629a8d2_649134cuda3std6ranges3__45__cpo5beginE,(_ZN40_INTERNAL_45669f31_4_k_cu_1629a8d2_649136thrust24THRUST_300001_SM_1000_NS12placeholders2_5E - _ZN40_INTERNAL_45669f31_4_k_cu_1629a8d2_649134cuda3std6ranges3__45__cpo5beginE)
_ZN40_INTERNAL_45669f31_4_k_cu_1629a8d2_649134cuda3std6ranges3__45__cpo5beginE:
	.zero		1
	.type		_ZN40_INTERNAL_45669f31_4_k_cu_1629a8d2_649136thrust24THRUST_300001_SM_1000_NS12placeholders2_5E,@object
	.size		_ZN40_INTERNAL_45669f31_4_k_cu_1629a8d2_649136thrust24THRUST_300001_SM_1000_NS12placeholders2_5E,(_ZN40_INTERNAL_45669f31_4_k_cu_1629a8d2_649134cuda3std3__45__cpo6rbeginE - _ZN40_INTERNAL_45669f31_4_k_cu_1629a8d2_649136thrust24THRUST_300001_SM_1000_NS12placeholders2_5E)
_ZN40_INTERNAL_45669f31_4_k_cu_1629a8d2_649136thrust24THRUST_300001_SM_1000_NS12placeholders2_5E:
	.zero		1
	.type		_ZN40_INTERNAL_45669f31_4_k_cu_1629a8d2_649134cuda3std3__45__cpo6rbeginE,@object
	.size		_ZN40_INTERNAL_45669f31_4_k_cu_1629a8d2_649134cuda3std3__45__cpo6rbeginE,(_ZN40_INTERNAL_45669f31_4_k_cu_1629a8d2_649134cuda3std6ranges3__45__cpo7advanceE - _ZN40_INTERNAL_45669f31_4_k_cu_1629a8d2_649134cuda3std3__45__cpo6rbeginE)
_ZN40_INTERNAL_45669f31_4_k_cu_1629a8d2_649134cuda3std3__45__cpo6rbeginE:
	.zero		1
	.type		_ZN40_INTERNAL_45669f31_4_k_cu_1629a8d2_649134cuda3std6ranges3__45__cpo7advanceE,@object
	.size		_ZN40_INTERNAL_45669f31_4_k_cu_1629a8d2_649134cuda3std6ranges3__45__cpo7advanceE,(_ZN40_INTERNAL_45669f31_4_k_cu_1629a8d2_649134cuda3std3__47nulloptE - _ZN40_INTERNAL_45669f31_4_k_cu_1629a8d2_649134cuda3std6ranges3__45__cpo7advanceE)
_ZN40_INTERNAL_45669f31_4_k_cu_1629a8d2_649134cuda3std6ranges3__45__cpo7advanceE:
	.zero		1
	.type		_ZN40_INTERNAL_45669f31_4_k_cu_1629a8d2_649134cuda3std3__47nulloptE,@object
	.size		_ZN40_INTERNAL_45669f31_4_k_cu_1629a8d2_649134cuda3std3__47nulloptE,(_ZN40_INTERNAL_45669f31_4_k_cu_1629a8d2_649134cuda3std6ranges3__45__cpo8distanceE - _ZN40_INTERNAL_45669f31_4_k_cu_1629a8d2_649134cuda3std3__47nulloptE)
_ZN40_INTERNAL_45669f31_4_k_cu_1629a8d2_649134cuda3std3__47nulloptE:
	.zero		1
	.type		_ZN40_INTERNAL_45669f31_4_k_cu_1629a8d2_649134cuda3std6ranges3__45__cpo8distanceE,@object
	.size		_ZN40_INTERNAL_45669f31_4_k_cu_1629a8d2_649134cuda3std6ranges3__45__cpo8distanceE,(_ZN40_INTERNAL_45669f31_4_k_cu_1629a8d2_649136thrust24THRUST_300001_SM_1000_NS12placeholders3_10E - _ZN40_INTERNAL_45669f31_4_k_cu_1629a8d2_649134cuda3std6ranges3__45__cpo8distanceE)
_ZN40_INTERNAL_45669f31_4_k_cu_1629a8d2_649134cuda3std6ranges3__45__cpo8distanceE:
	.zero		1
	.type		_ZN40_INTERNAL_45669f31_4_k_cu_1629a8d2_649136thrust24THRUST_300001_SM_1000_NS12placeholders3_10E,@object
	.size		_ZN40_INTERNAL_45669f31_4_k_cu_1629a8d2_649136thrust24THRUST_300001_SM_1000_NS12placeholders3_10E,(_ZN40_INTERNAL_45669f31_4_k_cu_1629a8d2_649134cuda3std3__419piecewise_constructE - _ZN40_INTERNAL_45669f31_4_k_cu_1629a8d2_649136thrust24THRUST_300001_SM_1000_NS12placeholders3_10E)
_ZN40_INTERNAL_45669f31_4_k_cu_1629a8d2_649136thrust24THRUST_300001_SM_1000_NS12placeholders3_10E:
	.zero		1
	.type		_ZN40_INTERNAL_45669f31_4_k_cu_1629a8d2_649134cuda3std3__419piecewise_constructE,@object
	.size		_ZN40_INTERNAL_45669f31_4_k_cu_1629a8d2_649134cuda3std3__419piecewise_constructE,(_ZN40_INTERNAL_45669f31_4_k_cu_1629a8d2_649134cuda3std6ranges3__45__cpo5cdataE - _ZN40_INTERNAL_45669f31_4_k_cu_1629a8d2_649134cuda3std3__419piecewise_constructE)
_ZN40_INTERNAL_45669f31_4_k_cu_1629a8d2_649134cuda3std3__419piecewise_constructE:
	.zero		1
	.type		_ZN40_INTERNAL_45669f31_4_k_cu_1629a8d2_649134cuda3std6ranges3__45__cpo5cdataE,@object
	.size		_ZN40_INTERNAL_45669f31_4_k_cu_1629a8d2_649134cuda3std6ranges3__45__cpo5cdataE,(_ZN40_INTERNAL_45669f31_4_k_cu_1629a8d2_649136thrust24THRUST_300001_SM_1000_NS12placeholders2_2E - _ZN40_INTERNAL_45669f31_4_k_cu_1629a8d2_649134cuda3std6ranges3__45__cpo5cdataE)
_ZN40_INTERNAL_45669f31_4_k_cu_1629a8d2_649134cuda3std6ranges3__45__cpo5cdataE:
	.zero		1
	.type		_ZN40_INTERNAL_45669f31_4_k_cu_1629a8d2_649136thrust24THRUST_300001_SM_1000_NS12placeholders2_2E,@object
	.size		_ZN40_INTERNAL_45669f31_4_k_cu_1629a8d2_649136thrust24THRUST_300001_SM_1000_NS12placeholders2_2E,(_ZN40_INTERNAL_45669f31_4_k_cu_1629a8d2_649134cuda3std3__45__cpo3endE - _ZN40_INTERNAL_45669f31_4_k_cu_1629a8d2_649136thrust24THRUST_300001_SM_1000_NS12placeholders2_2E)
_ZN40_INTERNAL_45669f31_4_k_cu_1629a8d2_649136thrust24THRUST_300001_SM_1000_NS12placeholders2_2E:
	.zero		1
	.type		_ZN40_INTERNAL_45669f31_4_k_cu_1629a8d2_649134cuda3std3__45__cpo3endE,@object
	.size		_ZN40_INTERNAL_45669f31_4_k_cu_1629a8d2_649134cuda3std3__45__cpo3endE,(_ZN40_INTERNAL_45669f31_4_k_cu_1629a8d2_649134cuda3std6ranges3__45__cpo3endE - _ZN40_INTERNAL_45669f31_4_k_cu_1629a8d2_649134cuda3std3__45__cpo3endE)
_ZN40_INTERNAL_45669f31_4_k_cu_1629a8d2_649134cuda3std3__45__cpo3endE:
	.zero		1
	.type		_ZN40_INTERNAL_45669f31_4_k_cu_1629a8d2_649134cuda3std6ranges3__45__cpo3endE,@object
	.size		_ZN40_INTERNAL_45669f31_4_k_cu_1629a8d2_649134cuda3std6ranges3__45__cpo3endE,(_ZN40_INTERNAL_45669f31_4_k_cu_1629a8d2_649136thrust24THRUST_300001_SM_1000_NS12placeholders2_6E - _ZN40_INTERNAL_45669f31_4_k_cu_1629a8d2_649134cuda3std6ranges3__45__cpo3endE)
_ZN40_INTERNAL_45669f31_4_k_cu_1629a8d2_649134cuda3std6ranges3__45__cpo3endE:
	.zero		1
	.type		_ZN40_INTERNAL_45669f31_4_k_cu_1629a8d2_649136thrust24THRUST_300001_SM_1000_NS12placeholders2_6E,@object
	.size		_ZN40_INTERNAL_45669f31_4_k_cu_1629a8d2_649136thrust24THRUST_300001_SM_1000_NS12placeholders2_6E,(_ZN40_INTERNAL_45669f31_4_k_cu_1629a8d2_649134cuda3std3__45__cpo4rendE - _ZN40_INTERNAL_45669f31_4_k_cu_1629a8d2_649136thrust24THRUST_300001_SM_1000_NS12placeholders2_6E)
_ZN40_INTERNAL_45669f31_4_k_cu_1629a8d2_649136thrust24THRUST_300001_SM_1000_NS12placeholders2_6E:
	.zero		1
	.type		_ZN40_INTERNAL_45669f31_4_k_cu_1629a8d2_649134cuda3std3__45__cpo4rendE,@object
	.size		_ZN40_INTERNAL_45669f31_4_k_cu_1629a8d2_649134cuda3std3__45__cpo4rendE,(_ZN40_INTERNAL_45669f31_4_k_cu_1629a8d2_649134cuda3std6ranges3__45__cpo9iter_swapE - _ZN40_INTERNAL_45669f31_4_k_cu_1629a8d2_649134cuda3std3__45__cpo4rendE)
_ZN40_INTERNAL_45669f31_4_k_cu_1629a8d2_649134cuda3std3__45__cpo4rendE:
	.zero		1
	.type		_ZN40_INTERNAL_45669f31_4_k_cu_1629a8d2_649134cuda3std6ranges3__45__cpo9iter_swapE,@object
	.size		_ZN40_INTERNAL_45669f31_4_k_cu_1629a8d2_649134cuda3std6ranges3__45__cpo9iter_swapE,(_ZN40_INTERNAL_45669f31_4_k_cu_1629a8d2_649134cuda3std3__48unexpectE - _ZN40_INTERNAL_45669f31_4_k_cu_1629a8d2_649134cuda3std6ranges3__45__cpo9iter_swapE)
_ZN40_INTERNAL_45669f31_4_k_cu_1629a8d2_649134cuda3std6ranges3__45__cpo9iter_swapE:
	.zero		1
	.type		_ZN40_INTERNAL_45669f31_4_k_cu_1629a8d2_649134cuda3std3__48unexpectE,@object
	.size		_ZN40_INTERNAL_45669f31_4_k_cu_1629a8d2_649134cuda3std3__48unexpectE,(_ZN40_INTERNAL_45669f31_4_k_cu_1629a8d2_649136thrust24THRUST_300001_SM_1000_NS8cuda_cub3parE - _ZN40_INTERNAL_45669f31_4_k_cu_1629a8d2_649134cuda3std3__48unexpectE)
_ZN40_INTERNAL_45669f31_4_k_cu_1629a8d2_649134cuda3std3__48unexpectE:
	.zero		1
	.type		_ZN40_INTERNAL_45669f31_4_k_cu_1629a8d2_649136thrust24THRUST_300001_SM_1000_NS8cuda_cub3parE,@object
	.size		_ZN40_INTERNAL_45669f31_4_k_cu_1629a8d2_649136thrust24THRUST_300001_SM_1000_NS8cuda_cub3parE,(_ZN40_INTERNAL_45669f31_4_k_cu_1629a8d2_649136thrust24THRUST_300001_SM_1000_NS12placeholders2_4E - _ZN40_INTERNAL_45669f31_4_k_cu_1629a8d2_649136thrust24THRUST_300001_SM_1000_NS8cuda_cub3parE)
_ZN40_INTERNAL_45669f31_4_k_cu_1629a8d2_649136thrust24THRUST_300001_SM_1000_NS8cuda_cub3parE:
	.zero		1
	.type		_ZN40_INTERNAL_45669f31_4_k_cu_1629a8d2_649136thrust24THRUST_300001_SM_1000_NS12placeholders2_4E,@object
	.size		_ZN40_INTERNAL_45669f31_4_k_cu_1629a8d2_649136thrust24THRUST_300001_SM_1000_NS12placeholders2_4E,(_ZN40_INTERNAL_45669f31_4_k_cu_1629a8d2_649134cuda3std3__45__cpo4cendE - _ZN40_INTERNAL_45669f31_4_k_cu_1629a8d2_649136thrust24THRUST_300001_SM_1000_NS12placeholders2_4E)
_ZN40_INTERNAL_45669f31_4_k_cu_1629a8d2_649136thrust24THRUST_300001_SM_1000_NS12placeholders2_4E:
	.zero		1
	.type		_ZN40_INTERNAL_45669f31_4_k_cu_1629a8d2_649134cuda3std3__45__cpo4cendE,@object
	.size		_ZN40_INTERNAL_45669f31_4_k_cu_1629a8d2_649134cuda3std3__45__cpo4cendE,(_ZN40_INTERNAL_45669f31_4_k_cu_1629a8d2_649134cuda3std6ranges3__45__cpo4cendE - _ZN40_INTERNAL_45669f31_4_k_cu_1629a8d2_649134cuda3std3__45__cpo4cendE)
_ZN40_INTERNAL_45669f31_4_k_cu_1629a8d2_649134cuda3std3__45__cpo4cendE:
	.zero		1
	.type		_ZN40_INTERNAL_45669f31_4_k_cu_1629a8d2_649134cuda3std6ranges3__45__cpo4cendE,@object
	.size		_ZN40_INTERNAL_45669f31_4_k_cu_1629a8d2_649134cuda3std6ranges3__45__cpo4cendE,(_ZN40_INTERNAL_45669f31_4_k_cu_1629a8d2_649134cuda3std3__420unreachable_sentinelE - _ZN40_INTERNAL_45669f31_4_k_cu_1629a8d2_649134cuda3std6ranges3__45__cpo4cendE)
_ZN40_INTERNAL_45669f31_4_k_cu_1629a8d2_649134cuda3std6ranges3__45__cpo4cendE:
	.zero		1
	.type		_ZN40_INTERNAL_45669f31_4_k_cu_1629a8d2_649134cuda3std3__420unreachable_sentinelE,@object
	.size		_ZN40_INTERNAL_45669f31_4_k_cu_1629a8d2_649134cuda3std3__420unreachable_sentinelE,(_ZN40_INTERNAL_45669f31_4_k_cu_1629a8d2_649134cuda3std6ranges3__45__cpo5ssizeE - _ZN40_INTERNAL_45669f31_4_k_cu_1629a8d2_649134cuda3std3__420unreachable_sentinelE)
_ZN40_INTERNAL_45669f31_4_k_cu_1629a8d2_649134cuda3std3__420unreachable_sentinelE:
	.zero		1
	.type		_ZN40_INTERNAL_45669f31_4_k_cu_1629a8d2_649134cuda3std6ranges3__45__cpo5ssizeE,@object
	.size		_ZN40_INTERNAL_45669f31_4_k_cu_1629a8d2_649134cuda3std6ranges3__45__cpo5ssizeE,(_ZN40_INTERNAL_45669f31_4_k_cu_1629a8d2_649136thrust24THRUST_300001_SM_1000_NS12placeholders2_8E - _ZN40_INTERNAL_45669f31_4_k_cu_1629a8d2_649134cuda3std6ranges3__45__cpo5ssizeE)
_ZN40_INTERNAL_45669f31_4_k_cu_1629a8d2_649134cuda3std6ranges3__45__cpo5ssizeE:
	.zero		1
	.type		_ZN40_INTERNAL_45669f31_4_k_cu_1629a8d2_649136thrust24THRUST_300001_SM_1000_NS12placeholders2_8E,@object
	.size		_ZN40_INTERNAL_45669f31_4_k_cu_1629a8d2_649136thrust24THRUST_300001_SM_1000_NS12placeholders2_8E,(_ZN40_INTERNAL_45669f31_4_k_cu_1629a8d2_649134cuda3std3__45__cpo5crendE - _ZN40_INTERNAL_45669f31_4_k_cu_1629a8d2_649136thrust24THRUST_300001_SM_1000_NS12placeholders2_8E)
_ZN40_INTERNAL_45669f31_4_k_cu_1629a8d2_649136thrust24THRUST_300001_SM_1000_NS12placeholders2_8E:
	.zero		1
	.type		_ZN40_INTERNAL_45669f31_4_k_cu_1629a8d2_649134cuda3std3__45__cpo5crendE,@object
	.size		_ZN40_INTERNAL_45669f31_4_k_cu_1629a8d2_649134cuda3std3__45__cpo5crendE,(_ZN40_INTERNAL_45669f31_4_k_cu_1629a8d2_649134cuda3std6ranges3__45__cpo4prevE - _ZN40_INTERNAL_45669f31_4_k_cu_1629a8d2_649134cuda3std3__45__cpo5crendE)
_ZN40_INTERNAL_45669f31_4_k_cu_1629a8d2_649134cuda3std3__45__cpo5crendE:
	.zero		1
	.type		_ZN40_INTERNAL_45669f31_4_k_cu_1629a8d2_649134cuda3std6ranges3__45__cpo4prevE,@object
	.size		_ZN40_INTERNAL_45669f31_4_k_cu_1629a8d2_649134cuda3std6ranges3__45__cpo4prevE,(_ZN40_INTERNAL_45669f31_4_k_cu_1629a8d2_649134cuda3std6ranges3__45__cpo9iter_moveE - _ZN40_INTERNAL_45669f31_4_k_cu_1629a8d2_649134cuda3std6ranges3__45__cpo4prevE)
_ZN40_INTERNAL_45669f31_4_k_cu_1629a8d2_649134cuda3std6ranges3__45__cpo4prevE:
	.zero		1
	.type		_ZN40_INTERNAL_45669f31_4_k_cu_1629a8d2_649134cuda3std6ranges3__45__cpo9iter_moveE,@object
	.size		_ZN40_INTERNAL_45669f31_4_k_cu_1629a8d2_649134cuda3std6ranges3__45__cpo9iter_moveE,(_ZN40_INTERNAL_45669f31_4_k_cu_1629a8d2_649136thrust24THRUST_300001_SM_1000_NS6system6detail10sequential3seqE - _ZN40_INTERNAL_45669f31_4_k_cu_1629a8d2_649134cuda3std6ranges3__45__cpo9iter_moveE)
_ZN40_INTERNAL_45669f31_4_k_cu_1629a8d2_649134cuda3std6ranges3__45__cpo9iter_moveE:
	.zero		1
	.type		_ZN40_INTERNAL_45669f31_4_k_cu_1629a8d2_649136thrust24THRUST_300001_SM_1000_NS6system6detail10sequential3seqE,@object
	.size		_ZN40_INTERNAL_45669f31_4_k_cu_1629a8d2_649136thrust24THRUST_300001_SM_1000_NS6system6detail10sequential3seqE,(.L_31 - _ZN40_INTERNAL_45669f31_4_k_cu_1629a8d2_649136thrust24THRUST_300001_SM_1000_NS6system6detail10sequential3seqE)
_ZN40_INTERNAL_45669f31_4_k_cu_1629a8d2_649136thrust24THRUST_300001_SM_1000_NS6system6detail10sequential3seqE:
	.zero		1
.L_31:


//--------------------- .nv.constant0._ZN3cub18CUB_300001_SM_10006detail11EmptyKernelIvEEvv --------------------------
	.section	.nv.constant0._ZN3cub18CUB_300001_SM_10006detail11EmptyKernelIvEEvv,"a",@progbits
	.sectionflags	@""
	.align	4
.nv.constant0._ZN3cub18CUB_300001_SM_10006detail11EmptyKernelIvEEvv:
	.zero		896


//--------------------- SYMBOLS --------------------------

	.type		.nv.reservedSmem.offset0,@object
	.size		.nv.reservedSmem.offset0,0x4
